	.headerflags	@"EF_CUDA_TEXMODE_UNIFIED EF_CUDA_64BIT_ADDRESS EF_CUDA_SM86 EF_CUDA_VIRTUAL_SM(EF_CUDA_SM86)"
	.elftype	@"ET_EXEC"


//--------------------- .nv.info                  --------------------------
	.section	.nv.info,"",@"SHT_CUDA_INFO"
	.align	4


	//----- nvinfo : EIATTR_REGCOUNT
	.align		4
        /*0000*/ 	.byte	0x04, 0x2f
        /*0002*/ 	.short	(.L_5 - .L_4)
	.align		4
.L_4:
        /*0004*/ 	.word	index@(triton_per_fused_add_embedding_mean_mul_pow_rsqrt_6)
        /*0008*/ 	.word	0x00000021


	//----- nvinfo : EIATTR_FRAME_SIZE
	.align		4
.L_5:
        /*000c*/ 	.byte	0x04, 0x11
        /*000e*/ 	.short	(.L_7 - .L_6)
	.align		4
.L_6:
        /*0010*/ 	.word	index@(triton_per_fused_add_embedding_mean_mul_pow_rsqrt_6)
        /*0014*/ 	.word	0x00000000


	//----- nvinfo : EIATTR_MIN_STACK_SIZE
	.align		4
.L_7:
        /*0018*/ 	.byte	0x04, 0x12
        /*001a*/ 	.short	(.L_9 - .L_8)
	.align		4
.L_8:
        /*001c*/ 	.word	index@(triton_per_fused_add_embedding_mean_mul_pow_rsqrt_6)
        /*0020*/ 	.word	0x00000000
.L_9:


//--------------------- .nv.info.triton_per_fused_add_embedding_mean_mul_pow_rsqrt_6 --------------------------
	.section	.nv.info.triton_per_fused_add_embedding_mean_mul_pow_rsqrt_6,"",@"SHT_CUDA_INFO"
	.sectionflags	@""
	.align	4


	//----- nvinfo : EIATTR_CUDA_API_VERSION
	.align		4
        /*0000*/ 	.byte	0x04, 0x37
        /*0002*/ 	.short	(.L_11 - .L_10)
.L_10:
        /*0004*/ 	.word	0x00000080


	//----- nvinfo : EIATTR_SW2861232_WAR
	.align		4
.L_11:
        /*0008*/ 	.byte	0x01, 0x35
	.zero		2


	//----- nvinfo : EIATTR_PARAM_CBANK
	.align		4
        /*000c*/ 	.byte	0x04, 0x0a
        /*000e*/ 	.short	(.L_13 - .L_12)
	.align		4
.L_12:
        /*0010*/ 	.word	index@(.nv.constant0.triton_per_fused_add_embedding_mean_mul_pow_rsqrt_6)
        /*0014*/ 	.short	0x0160
        /*0016*/ 	.short	0x0038


	//----- nvinfo : EIATTR_CBANK_PARAM_SIZE
	.align		4
.L_13:
        /*0018*/ 	.byte	0x03, 0x19
        /*001a*/ 	.short	0x0038


	//----- nvinfo : EIATTR_KPARAM_INFO
	.align		4
        /*001c*/ 	.byte	0x04, 0x17
        /*001e*/ 	.short	(.L_15 - .L_14)
.L_14:
        /*0020*/ 	.word	0x00000000
        /*0024*/ 	.short	0x0007
        /*0026*/ 	.short	0x0030
        /*0028*/ 	.byte	0x00, 0xf4, 0x21, 0x00


	//----- nvinfo : EIATTR_KPARAM_INFO
	.align		4
.L_15:
        /*002c*/ 	.byte	0x04, 0x17
        /*002e*/ 	.short	(.L_17 - .L_16)
.L_16:
        /*0030*/ 	.word	0x00000000
        /*0034*/ 	.short	0x0006
        /*0036*/ 	.short	0x002c
        /*0038*/ 	.byte	0x00, 0xf0, 0x11, 0x00


	//----- nvinfo : EIATTR_KPARAM_INFO
	.align		4
.L_17:
        /*003c*/ 	.byte	0x04, 0x17
        /*003e*/ 	.short	(.L_19 - .L_18)
.L_18:
        /*0040*/ 	.word	0x00000000
        /*0044*/ 	.short	0x0005
        /*0046*/ 	.short	0x0028
        /*0048*/ 	.byte	0x00, 0xf0, 0x11, 0x00


	//----- nvinfo : EIATTR_KPARAM_INFO
	.align		4
.L_19:
        /*004c*/ 	.byte	0x04, 0x17
        /*004e*/ 	.short	(.L_21 - .L_20)
.L_20:
        /*0050*/ 	.word	0x00000000
        /*0054*/ 	.short	0x0004
        /*0056*/ 	.short	0x0020
        /*0058*/ 	.byte	0x00, 0xf4, 0x21, 0x00


	//----- nvinfo : EIATTR_KPARAM_INFO
	.align		4
.L_21:
        /*005c*/ 	.byte	0x04, 0x17
        /*005e*/ 	.short	(.L_23 - .L_22)
.L_22:
        /*0060*/ 	.word	0x00000000
        /*0064*/ 	.short	0x0003
        /*0066*/ 	.short	0x0018
        /*0068*/ 	.byte	0x00, 0xf4, 0x21, 0x00


	//----- nvinfo : EIATTR_KPARAM_INFO
	.align		4
.L_23:
        /*006c*/ 	.byte	0x04, 0x17
        /*006e*/ 	.short	(.L_25 - .L_24)
.L_24:
        /*0070*/ 	.word	0x00000000
        /*0074*/ 	.short	0x0002
        /*0076*/ 	.short	0x0010
        /*0078*/ 	.byte	0x00, 0xf4, 0x21, 0x00


	//----- nvinfo : EIATTR_KPARAM_INFO
	.align		4
.L_25:
        /*007c*/ 	.byte	0x04, 0x17
        /*007e*/ 	.short	(.L_27 - .L_26)
.L_26:
        /*0080*/ 	.word	0x00000000
        /*0084*/ 	.short	0x0001
        /*0086*/ 	.short	0x0008
        /*0088*/ 	.byte	0x00, 0xf4, 0x21, 0x00


	//----- nvinfo : EIATTR_KPARAM_INFO
	.align		4
.L_27:
        /*008c*/ 	.byte	0x04, 0x17
        /*008e*/ 	.short	(.L_29 - .L_28)
.L_28:
        /*0090*/ 	.word	0x00000000
        /*0094*/ 	.short	0x0000
        /*0096*/ 	.short	0x0000
        /*0098*/ 	.byte	0x00, 0xf4, 0x21, 0x00


	//----- nvinfo : EIATTR_MAXREG_COUNT
	.align		4
.L_29:
        /*009c*/ 	.byte	0x03, 0x1b
        /*009e*/ 	.short	0x00ff


	//----- nvinfo : EIATTR_EXTERNS
	.align		4
        /*00a0*/ 	.byte	0x04, 0x0f
        /*00a2*/ 	.short	(.L_31 - .L_30)


	//   ....[0]....
	.align		4
.L_30:
        /*00a4*/ 	.word	index@(__assertfail)


	//----- nvinfo : EIATTR_COOP_GROUP_MASK_REGIDS
	.align		4
.L_31:
        /*00a8*/ 	.byte	0x04, 0x29
        /*00aa*/ 	.short	(.L_33 - .L_32)


	//   ....[0]....
.L_32:
        /*00ac*/ 	.word	0xffffffff


	//   ....[1]....
        /*00b0*/ 	.word	0xffffffff


	//   ....[2]....
        /*00b4*/ 	.word	0xffffffff


	//   ....[3]....
        /*00b8*/ 	.word	0xffffffff


	//   ....[4]....
        /*00bc*/ 	.word	0xffffffff


	//   ....[5]....
        /*00c0*/ 	.word	0xffffffff


	//   ....[6]....
        /*00c4*/ 	.word	0xffffffff


	//----- nvinfo : EIATTR_COOP_GROUP_INSTR_OFFSETS
	.align		4
.L_33:
        /*00c8*/ 	.byte	0x04, 0x28
        /*00ca*/ 	.short	(.L_35 - .L_34)


	//   ....[0]....
.L_34:
        /*00cc*/ 	.word	0x00000450


	//   ....[1]....
        /*00d0*/ 	.word	0x00000480


	//   ....[2]....
        /*00d4*/ 	.word	0x000004b0


	//   ....[3]....
        /*00d8*/ 	.word	0x000004d0


	//   ....[4]....
        /*00dc*/ 	.word	0x000004f0


	//   ....[5]....
        /*00e0*/ 	.word	0x00000570


	//   ....[6]....
        /*00e4*/ 	.word	0x00000590


	//----- nvinfo : EIATTR_SYSCALL_OFFSETS
	.align		4
.L_35:
        /*00e8*/ 	.byte	0x04, 0x46
        /*00ea*/ 	.short	(.L_37 - .L_36)


	//   ....[0]....
.L_36:
        /*00ec*/ 	.word	0x00000300


	//----- nvinfo : EIATTR_EXIT_INSTR_OFFSETS
	.align		4
.L_37:
        /*00f0*/ 	.byte	0x04, 0x1c
        /*00f2*/ 	.short	(.L_39 - .L_38)


	//   ....[0]....
.L_38:
        /*00f4*/ 	.word	0x000006b0


	//   ....[1]....
        /*00f8*/ 	.word	0x000006d0


	//----- nvinfo : EIATTR_REQNTID
	.align		4
.L_39:
        /*00fc*/ 	.byte	0x04, 0x10
        /*00fe*/ 	.short	(.L_41 - .L_40)
.L_40:
        /*0100*/ 	.word	0x00000080
        /*0104*/ 	.word	0x00000001
        /*0108*/ 	.word	0x00000001


	//----- nvinfo : EIATTR_CRS_STACK_SIZE
	.align		4
.L_41:
        /*010c*/ 	.byte	0x04, 0x1e
        /*010e*/ 	.short	(.L_43 - .L_42)
.L_42:
        /*0110*/ 	.word	0x00000000
.L_43:


//--------------------- .nv.callgraph             --------------------------
	.section	.nv.callgraph,"",@"SHT_CUDA_CALLGRAPH"
	.align	4
	.sectionentsize	8
	.align		4
        /*0000*/ 	.word	0x00000000
	.align		4
        /*0004*/ 	.word	0xffffffff
	.align		4
        /*0008*/ 	.word	index@(triton_per_fused_add_embedding_mean_mul_pow_rsqrt_6)
	.align		4
        /*000c*/ 	.word	index@(__assertfail)
	.align		4
        /*0010*/ 	.word	0x00000000
	.align		4
        /*0014*/ 	.word	0xfffffffe
	.align		4
        /*0018*/ 	.word	0x00000000
	.align		4
        /*001c*/ 	.word	0xfffffffd
	.align		4
        /*0020*/ 	.word	0x00000000
	.align		4
        /*0024*/ 	.word	0xfffffffc


//--------------------- .nv.rel.action            --------------------------
	.section	.nv.rel.action,"",@"SHT_CUDA_RELOCINFO"
	.align	8
	.sectionentsize	8
        /*0000*/ 	.byte	0x73, 0x00, 0x00, 0x00, 0x00, 0x00, 0x00, 0x00, 0x00, 0x00, 0x00, 0x11, 0x25, 0x00, 0x05, 0x36


//--------------------- .nv.constant4             --------------------------
	.section	.nv.constant4,"a",@progbits
	.align	8
	.align		8
.nv.constant4:
        /*0000*/ 	.dword	__assertfail
	.align		8
        /*0008*/ 	.dword	assertFunc_0
	.align		8
        /*0010*/ 	.dword	assertFile_0
	.align		8
        /*0018*/ 	.dword	assertMessage_0
	.align		8
        /*0020*/ 	.dword	_$_str


//--------------------- .nv.constant0.triton_per_fused_add_embedding_mean_mul_pow_rsqrt_6 --------------------------
	.section	.nv.constant0.triton_per_fused_add_embedding_mean_mul_pow_rsqrt_6,"a",@progbits
	.sectionflags	@""
	.align	4
.nv.constant0.triton_per_fused_add_embedding_mean_mul_pow_rsqrt_6:
	.zero		408


//--------------------- .text.triton_per_fused_add_embedding_mean_mul_pow_rsqrt_6 --------------------------
	.section	.text.triton_per_fused_add_embedding_mean_mul_pow_rsqrt_6,"ax",@progbits
	.sectionflags	@"SHF_BARRIERS=1"
	.sectioninfo	@"SHI_REGISTERS=33"
	.align	128
        .global         triton_per_fused_add_embedding_mean_mul_pow_rsqrt_6
        .type           triton_per_fused_add_embedding_mean_mul_pow_rsqrt_6,@function
        .size           triton_per_fused_add_embedding_mean_mul_pow_rsqrt_6,(.L_x_2 - triton_per_fused_add_embedding_mean_mul_pow_rsqrt_6)
        .other          triton_per_fused_add_embedding_mean_mul_pow_rsqrt_6,@"STO_CUDA_ENTRY STV_DEFAULT"
triton_per_fused_add_embedding_mean_mul_pow_rsqrt_6:
.text.triton_per_fused_add_embedding_mean_mul_pow_rsqrt_6:
[----:B------:R-:W-:Y:S02]  /*0000*/  MOV R1, c[0x0][0x28] ;  /* 0x00000a0000017a02 */ /* 0x000fe40000000f00 */
[----:B------:R-:W0:Y:S01]  /*0010*/  S2R R5, SR_CTAID.X ;  /* 0x0000000000057919 */ /* 0x000e220000002500 */
[----:B------:R-:W-:Y:S01]  /*0020*/  MOV R2, 0x8 ;  /* 0x0000000800027802 */ /* 0x000fe20000000f00 */
[----:B------:R-:W-:Y:S02]  /*0030*/  UMOV UR6, 0x0 ;  /* 0x0000000000067882 */ /* 0x000fe40000000000 */
[----:B------:R-:W1:Y:S01]  /*0040*/  S2R R23, SR_TID.X ;  /* 0x0000000000177919 */ /* 0x000e620000002100 */
[----:B------:R-:W-:Y:S01]  /*0050*/  UMOV UR7, 0x14f00000 ;  /* 0x14f0000000077882 */ /* 0x000fe20000000000 */
[----:B0-----:R-:W-:-:S06]  /*0060*/  IMAD.WIDE.U32 R2, R5, R2, c[0x0][0x160] ;  /* 0x0000580005027625 */ /* 0x001fcc00078e0002 */
[----:B------:R-:W2:Y:S01]  /*0070*/  LDG.E.EL.64 R2, desc[UR6][R2.64] ;  /* 0x0000000602027981 */ /* 0x000ea2200c2e1b00 */
[----:B-1----:R-:W-:Y:S01]  /*0080*/  IMAD.SHL.U32 R28, R23, 0x4, RZ ;  /* 0x00000004171c7824 */ /* 0x002fe200078e00ff */
[----:B------:R-:W-:Y:S01]  /*0090*/  MOV R9, 0x4 ;  /* 0x0000000400097802 */ /* 0x000fe20000000f00 */
[----:B------:R-:W-:Y:S01]  /*00a0*/  CS2R R16, SRZ ;  /* 0x0000000000107805 */ /* 0x000fe2000001ff00 */
[----:B------:R-:W-:Y:S01]  /*00b0*/  CS2R R18, SRZ ;  /* 0x0000000000127805 */ /* 0x000fe2000001ff00 */
[----:B------:R-:W-:Y:S01]  /*00c0*/  ULDC.64 UR4, c[0x0][0x118] ;  /* 0x0000460000047ab9 */ /* 0x000fe20000000a00 */
[----:B------:R-:W-:Y:S01]  /*00d0*/  LOP3.LUT R28, R28, 0x1fc, RZ, 0xc0, !PT ;  /* 0x000001fc1c1c7812 */ /* 0x000fe200078ec0ff */
[----:B------:R-:W-:Y:S01]  /*00e0*/  CS2R R24, SRZ ;  /* 0x0000000000187805 */ /* 0x000fe2000001ff00 */
[----:B------:R-:W-:Y:S02]  /*00f0*/  CS2R R26, SRZ ;  /* 0x00000000001a7805 */ /* 0x000fe4000001ff00 */
[----:B------:R-:W-:Y:S01]  /*0100*/  ISETP.GE.U32.AND P1, PT, R28, 0x180, PT ;  /* 0x000001801c00780c */ /* 0x000fe20003f26070 */
[----:B------:R-:W-:-:S02]  /*0110*/  IMAD R22, R5, 0x180, R28 ;  /* 0x0000018005167824 */ /* 0x000fc400078e021c */
[----:B------:R-:W-:-:S04]  /*0120*/  IMAD.WIDE.U32 R6, R28, R9, c[0x0][0x178] ;  /* 0x00005e001c067625 */ /* 0x000fc800078e0009 */
[----:B------:R-:W-:-:S06]  /*0130*/  IMAD.WIDE R4, R22, R9, c[0x0][0x170] ;  /* 0x00005c0016047625 */ /* 0x000fcc00078e0209 */
[----:B------:R0:W5:Y:S04]  /*0140*/  @!P1 LDG.E.128 R16, [R4.64] ;  /* 0x0000000404109981 */ /* 0x000168000c1e1d00 */
[----:B------:R0:W5:Y:S01]  /*0150*/  @!P1 LDG.E.EL.128 R24, desc[UR6][R6.64] ;  /* 0x0000000606189981 */ /* 0x000162200c2e1d00 */
[----:B--2---:R-:W-:Y:S02]  /*0160*/  IADD3 R29, P2, R2, 0x7d80, RZ ;  /* 0x00007d80021d7810 */ /* 0x004fe40007f5e0ff */
[----:B------:R-:W-:Y:S02]  /*0170*/  ISETP.GE.AND P0, PT, R3, RZ, PT ;  /* 0x000000ff0300720c */ /* 0x000fe40003f06270 */
[----:B------:R-:W-:Y:S02]  /*0180*/  IADD3.X R9, RZ, R3, RZ, P2, !PT ;  /* 0x00000003ff097210 */ /* 0x000fe400017fe4ff */
[----:B------:R-:W-:-:S02]  /*0190*/  SEL R29, R29, R2, !P0 ;  /* 0x000000021d1d7207 */ /* 0x000fc40004000000 */
[----:B------:R-:W-:Y:S02]  /*01a0*/  SEL R30, R9, R3, !P0 ;  /* 0x00000003091e7207 */ /* 0x000fe40004000000 */
[----:B------:R-:W-:-:S04]  /*01b0*/  ISETP.GE.U32.AND P0, PT, R29, 0x7d80, PT ;  /* 0x00007d801d00780c */ /* 0x000fc80003f06070 */
[----:B------:R-:W-:-:S13]  /*01c0*/  ISETP.GE.U32.AND.EX P0, PT, R30, RZ, PT, P0 ;  /* 0x000000ff1e00720c */ /* 0x000fda0003f06100 */
[----:B------:R-:W-:Y:S05]  /*01d0*/  @!P0 BRA `(.L_x_0) ;  /* 0x0000013000008947 */ /* 0x000fea0003800000 */
[----:B0-----:R-:W-:Y:S01]  /*01e0*/  MOV R2, 0x0 ;  /* 0x0000000000027802 */ /* 0x001fe20000000f00 */
[----:B------:R-:W-:Y:S01]  /*01f0*/  IMAD.MOV.U32 R4, RZ, RZ, c[0x4][0x18] ;  /* 0x01000600ff047624 */ /* 0x000fe200078e00ff */
[----:B------:R-:W-:Y:S01]  /*0200*/  MOV R5, c[0x4][0x1c] ;  /* 0x0100070000057a02 */ /* 0x000fe20000000f00 */
[----:B------:R-:W-:Y:S01]  /*0210*/  IMAD.MOV.U32 R7, RZ, RZ, c[0x4][0x14] ;  /* 0x01000500ff077624 */ /* 0x000fe200078e00ff */
[----:B------:R-:W-:Y:S01]  /*0220*/  MOV R6, c[0x4][0x10] ;  /* 0x0100040000067a02 */ /* 0x000fe20000000f00 */
[----:B------:R-:W-:Y:S01]  /*0230*/  IMAD.MOV.U32 R11, RZ, RZ, c[0x4][0xc] ;  /* 0x01000300ff0b7624 */ /* 0x000fe200078e00ff */
[----:B------:R-:W0:Y:S01]  /*0240*/  LDC.64 R2, c[0x4][R2] ;  /* 0x0100000002027b82 */ /* 0x000e220000000a00 */
[----:B------:R-:W-:Y:S02]  /*0250*/  MOV R8, 0x2a ;  /* 0x0000002a00087802 */ /* 0x000fe40000000f00 */
[----:B------:R-:W-:Y:S02]  /*0260*/  MOV R10, c[0x4][0x8] ;  /* 0x01000200000a7a02 */ /* 0x000fe40000000f00 */
[----:B------:R-:W-:-:S02]  /*0270*/  MOV R12, 0x1 ;  /* 0x00000001000c7802 */ /* 0x000fc40000000f00 */
[----:B------:R-:W-:Y:S02]  /*0280*/  MOV R13, RZ ;  /* 0x000000ff000d7202 */ /* 0x000fe40000000f00 */
[----:B------:R-:W-:-:S05]  /*0290*/  LEPC R14 ;  /* 0x00000000000e734e */ /* 0x000fca0000000000 */
[----:B------:R-:W-:Y:S02]  /*02a0*/  MOV R9, 0x310 ;  /* 0x0000031000097802 */ /* 0x000fe40000000f00 */
[----:B------:R-:W-:Y:S02]  /*02b0*/  MOV R20, 0x290 ;  /* 0x0000029000147802 */ /* 0x000fe40000000f00 */
[----:B------:R-:W-:Y:S02]  /*02c0*/  MOV R21, 0x0 ;  /* 0x0000000000157802 */ /* 0x000fe40000000f00 */
[----:B------:R-:W-:Y:S02]  /*02d0*/  MOV R0, 0x0 ;  /* 0x0000000000007802 */ /* 0x000fe40000000f00 */
[----:B------:R-:W-:-:S04]  /*02e0*/  IADD3 R20, P0, P2, -R20, R9, R14 ;  /* 0x0000000914147210 */ /* 0x000fc80007a1e10e */
[----:B------:R-:W-:-:S04]  /*02f0*/  IADD3.X R21, ~R0, R21, R15, P0, P2 ;  /* 0x0000001500157210 */ /* 0x000fc800007e450f */
[----:B0----5:R-:W-:Y:S05]  /*0300*/  CALL.ABS.NOINC R2 ;  /* 0x0000000002007343 */ /* 0x021fea0003c00000 */
.L_x_0:
[----:B0-----:R-:W-:Y:S01]  /*0310*/  BAR.SYNC.DEFER_BLOCKING 0x0 ;  /* 0x0000000000007b1d */ /* 0x001fe20000010000 */
[----:B------:R-:W-:Y:S01]  /*0320*/  IMAD.MOV.U32 R2, RZ, RZ, 0x600 ;  /* 0x00000600ff027424 */ /* 0x000fe200078e00ff */
[----:B------:R-:W-:Y:S01]  /*0330*/  CS2R R4, SRZ ;  /* 0x0000000000047805 */ /* 0x000fe2000001ff00 */
[----:B------:R-:W-:Y:S02]  /*0340*/  IMAD R7, R30, 0x600, RZ ;  /* 0x000006001e077824 */ /* 0x000fe400078e02ff */
[----:B------:R-:W-:-:S05]  /*0350*/  IMAD.WIDE.U32 R2, R29, R2, c[0x0][0x168] ;  /* 0x00005a001d027625 */ /* 0x000fca00078e0002 */
[----:B------:R-:W-:-:S04]  /*0360*/  LEA R28, P0, R28, R2, 0x2 ;  /* 0x000000021c1c7211 */ /* 0x000fc800078010ff */
[----:B------:R-:W-:Y:S02]  /*0370*/  IADD3.X R29, R3, R7, RZ, P0, !PT ;  /* 0x00000007031d7210 */ /* 0x000fe400007fe4ff */
[----:B------:R-:W-:-:S06]  /*0380*/  CS2R R6, SRZ ;  /* 0x0000000000067805 */ /* 0x000fcc000001ff00 */
[----:B------:R-:W2:Y:S01]  /*0390*/  @!P1 LDG.E.128 R4, [R28.64] ;  /* 0x000000041c049981 */ /* 0x000ea2000c1e1d00 */
[C---:B------:R-:W-:Y:S02]  /*03a0*/  LOP3.LUT P0, RZ, R23.reuse, 0x1f, RZ, 0xc0, !PT ;  /* 0x0000001f17ff7812 */ /* 0x040fe4000780c0ff */
[----:B------:R-:W-:Y:S01]  /*03b0*/  ISETP.GE.U32.AND P2, PT, R23, 0x4, PT ;  /* 0x000000041700780c */ /* 0x000fe20003f46070 */
[----:B--2--5:R-:W-:Y:S01]  /*03c0*/  FADD R5, R5, R17 ;  /* 0x0000001105057221 */ /* 0x024fe20000000000 */
[----:B------:R-:W-:Y:S01]  /*03d0*/  FADD R4, R4, R16 ;  /* 0x0000001004047221 */ /* 0x000fe20000000000 */
[----:B------:R-:W-:Y:S01]  /*03e0*/  FADD R6, R6, R18 ;  /* 0x0000001206067221 */ /* 0x000fe20000000000 */
[----:B------:R-:W-:Y:S01]  /*03f0*/  FADD R7, R7, R19 ;  /* 0x0000001307077221 */ /* 0x000fe20000000000 */
[----:B------:R-:W-:-:S04]  /*0400*/  FMUL R3, R5, R5 ;  /* 0x0000000505037220 */ /* 0x000fc80000400000 */
[----:B------:R-:W-:-:S04]  /*0410*/  FFMA R3, R4, R4, R3 ;  /* 0x0000000404037223 */ /* 0x000fc80000000003 */
[----:B------:R-:W-:-:S04]  /*0420*/  FFMA R2, R6, R6, R3 ;  /* 0x0000000606027223 */ /* 0x000fc80000000003 */
[----:B------:R-:W-:-:S05]  /*0430*/  FFMA R2, R7, R7, R2 ;  /* 0x0000000707027223 */ /* 0x000fca0000000002 */
[----:B------:R-:W-:-:S05]  /*0440*/  FSEL R2, R2, RZ, !P1 ;  /* 0x000000ff02027208 */ /* 0x000fca0004800000 */
[----:B------:R-:W0:Y:S02]  /*0450*/  SHFL.BFLY PT, R3, R2, 0x10, 0x1f ;  /* 0x0e001f0002037f89 */ /* 0x000e2400000e0000 */
[----:B0-----:R-:W-:Y:S01]  /*0460*/  FADD R3, R2, R3 ;  /* 0x0000000302037221 */ /* 0x001fe20000000000 */
[----:B------:R-:W-:-:S04]  /*0470*/  SHF.R.U32.HI R2, RZ, 0x3, R23 ;  /* 0x00000003ff027819 */ /* 0x000fc80000011617 */
[----:B------:R-:W0:Y:S01]  /*0480*/  SHFL.BFLY PT, R8, R3, 0x8, 0x1f ;  /* 0x0d001f0003087f89 */ /* 0x000e2200000e0000 */
[----:B------:R-:W-:Y:S01]  /*0490*/  LOP3.LUT R2, R2, 0xc, RZ, 0xc0, !PT ;  /* 0x0000000c02027812 */ /* 0x000fe200078ec0ff */
[----:B0-----:R-:W-:-:S05]  /*04a0*/  FADD R8, R3, R8 ;  /* 0x0000000803087221 */ /* 0x001fca0000000000 */
[----:B------:R-:W0:Y:S02]  /*04b0*/  SHFL.BFLY PT, R9, R8, 0x4, 0x1f ;  /* 0x0c801f0008097f89 */ /* 0x000e2400000e0000 */
[----:B0-----:R-:W-:-:S05]  /*04c0*/  FADD R9, R8, R9 ;  /* 0x0000000908097221 */ /* 0x001fca0000000000 */
[----:B------:R-:W0:Y:S02]  /*04d0*/  SHFL.BFLY PT, R10, R9, 0x2, 0x1f ;  /* 0x0c401f00090a7f89 */ /* 0x000e2400000e0000 */
[----:B0-----:R-:W-:-:S05]  /*04e0*/  FADD R10, R9, R10 ;  /* 0x0000000a090a7221 */ /* 0x001fca0000000000 */
[----:B------:R-:W0:Y:S02]  /*04f0*/  SHFL.BFLY PT, R11, R10, 0x1, 0x1f ;  /* 0x0c201f000a0b7f89 */ /* 0x000e2400000e0000 */
[----:B0-----:R-:W-:-:S05]  /*0500*/  FADD R11, R10, R11 ;  /* 0x0000000b0a0b7221 */ /* 0x001fca0000000000 */
[----:B------:R0:W-:Y:S04]  /*0510*/  @!P0 STS [R2], R11 ;  /* 0x0000000b02008388 */ /* 0x0001e80000000800 */
[----:B------:R-:W-:Y:S01]  /*0520*/  BAR.SYNC.DEFER_BLOCKING 0x0 ;  /* 0x0000000000007b1d */ /* 0x000fe20000010000 */
[----:B------:R-:W-:Y:S02]  /*0530*/  ISETP.NE.AND P0, PT, R23, RZ, PT ;  /* 0x000000ff1700720c */ /* 0x000fe40003f05270 */
[----:B0-----:R-:W-:Y:S02]  /*0540*/  MOV R2, 0x3b2aaaab ;  /* 0x3b2aaaab00027802 */ /* 0x001fe40000000f00 */
[----:B------:R-:W-:Y:S01]  /*0550*/  SHF.R.S32.HI R11, RZ, 0x1f, R22 ;  /* 0x0000001fff0b7819 */ /* 0x000fe20000011416 */
[----:B------:R-:W0:Y:S04]  /*0560*/  @!P2 LDS R0, [R23.X4] ;  /* 0x000000001700a984 */ /* 0x000e280000004800 */
[----:B0-----:R-:W0:Y:S02]  /*0570*/  SHFL.BFLY PT, R3, R0, 0x2, 0x1f ;  /* 0x0c401f0000037f89 */ /* 0x001e2400000e0000 */
[----:B0-----:R-:W-:-:S05]  /*0580*/  FADD R3, R0, R3 ;  /* 0x0000000300037221 */ /* 0x001fca0000000000 */
[----:B------:R-:W0:Y:S02]  /*0590*/  SHFL.BFLY PT, R8, R3, 0x1, 0x1f ;  /* 0x0c201f0003087f89 */ /* 0x000e2400000e0000 */
[----:B0-----:R-:W-:-:S05]  /*05a0*/  FADD R8, R3, R8 ;  /* 0x0000000803087221 */ /* 0x001fca0000000000 */
[----:B------:R-:W-:Y:S04]  /*05b0*/  @!P0 STS [R23.X4], R8 ;  /* 0x0000000817008388 */ /* 0x000fe80000004800 */
[----:B------:R-:W-:Y:S06]  /*05c0*/  BAR.SYNC.DEFER_BLOCKING 0x0 ;  /* 0x0000000000007b1d */ /* 0x000fec0000010000 */
[----:B------:R-:W0:Y:S02]  /*05d0*/  LDS R9, [RZ] ;  /* 0x00000000ff097984 */ /* 0x000e240000000800 */
[----:B0-----:R-:W-:-:S04]  /*05e0*/  FADD R9, RZ, R9 ;  /* 0x00000009ff097221 */ /* 0x001fc80000000000 */
[----:B------:R-:W-:Y:S01]  /*05f0*/  FFMA R9, R9, R2, 9.9999999747524270788e-07 ;  /* 0x358637bd09097423 */ /* 0x000fe20000000002 */
[----:B------:R-:W-:-:S04]  /*0600*/  LEA R2, P0, R22, c[0x0][0x180], 0x2 ;  /* 0x0000600016027a11 */ /* 0x000fc800078010ff */
[----:B------:R-:W-:Y:S01]  /*0610*/  LEA.HI.X R3, R22, c[0x0][0x184], R11, 0x2, P0 ;  /* 0x0000610016037a11 */ /* 0x000fe200000f140b */
[----:B------:R-:W0:Y:S02]  /*0620*/  MUFU.RSQ R9, R9 ;  /* 0x0000000900097308 */ /* 0x000e240000001400 */
[-C--:B0-----:R-:W-:Y:S01]  /*0630*/  FMUL R11, R4, R9.reuse ;  /* 0x00000009040b7220 */ /* 0x081fe20000400000 */
[-C--:B------:R-:W-:Y:S01]  /*0640*/  FMUL R0, R5, R9.reuse ;  /* 0x0000000905007220 */ /* 0x080fe20000400000 */
[-C--:B------:R-:W-:Y:S01]  /*0650*/  FMUL R5, R6, R9.reuse ;  /* 0x0000000906057220 */ /* 0x080fe20000400000 */
[----:B------:R-:W-:Y:S01]  /*0660*/  FMUL R4, R7, R9 ;  /* 0x0000000907047220 */ /* 0x000fe20000400000 */
[----:B------:R-:W-:Y:S01]  /*0670*/  FMUL R24, R11, R24 ;  /* 0x000000180b187220 */ /* 0x000fe20000400000 */
[----:B------:R-:W-:Y:S01]  /*0680*/  FMUL R25, R0, R25 ;  /* 0x0000001900197220 */ /* 0x000fe20000400000 */
[----:B------:R-:W-:Y:S01]  /*0690*/  FMUL R26, R5, R26 ;  /* 0x0000001a051a7220 */ /* 0x000fe20000400000 */
[----:B------:R-:W-:Y:S01]  /*06a0*/  FMUL R27, R4, R27 ;  /* 0x0000001b041b7220 */ /* 0x000fe20000400000 */
[----:B------:R-:W-:Y:S06]  /*06b0*/  @P1 EXIT ;  /* 0x000000000000194d */ /* 0x000fec0003800000 */
[----:B------:R-:W-:Y:S01]  /*06c0*/  STG.E.128 [R2.64], R24 ;  /* 0x0000001802007986 */ /* 0x000fe2000c101d04 */
[----:B------:R-:W-:Y:S05]  /*06d0*/  EXIT ;  /* 0x000000000000794d */ /* 0x000fea0003800000 */
.L_x_1:
[----:B------:R-:W-:-:S00]  /*06e0*/  BRA `(.L_x_1) ;  /* 0xfffffff000007947 */ /* 0x000fc0000383ffff */
[----:B------:R-:W-:-:S00]  /*06f0*/  NOP ;  /* 0x0000000000007918 */ /* 0x000fc00000000000 */
        /* <DEDUP_REMOVED lines=8> */
.L_x_2:


//--------------------- .nv.global.init           --------------------------
	.section	.nv.global.init,"aw",@progbits
.nv.global.init:
	.type		assertFunc_0,@object
	.size		assertFunc_0,(_$_str - assertFunc_0)
assertFunc_0:
        /*0000*/ 	.byte	0x75, 0x6e, 0x6b, 0x6e, 0x6f, 0x77, 0x6e, 0x00
	.type		_$_str,@object
	.size		_$_str,(assertMessage_0 - _$_str)
_$_str:
        /*0008*/ 	.byte	0x5f, 0x5f, 0x43, 0x55, 0x44, 0x41, 0x5f, 0x46, 0x54, 0x5a, 0x00
	.type		assertMessage_0,@object
	.size		assertMessage_0,(assertFile_0 - assertMessage_0)
assertMessage_0:
        /*0013*/ 	.byte	0x69, 0x6e, 0x64, 0x65, 0x78, 0x20, 0x6f, 0x75, 0x74, 0x20, 0x6f, 0x66, 0x20, 0x62, 0x6f, 0x75
        /*0023*/ 	.byte	0x6e, 0x64, 0x73, 0x3a, 0x20, 0x30, 0x20, 0x3c, 0x3d, 0x20, 0x74, 0x6d, 0x70, 0x34, 0x20, 0x3c
        /*0033*/ 	.byte	0x20, 0x33, 0x32, 0x31, 0x32, 0x38, 0x00
	.type		assertFile_0,@object
	.size		assertFile_0,(.L_1 - assertFile_0)
assertFile_0:
        /* <DEDUP_REMOVED lines=8> */
.L_1:


//--------------------- .nv.shared.triton_per_fused_add_embedding_mean_mul_pow_rsqrt_6 --------------------------
	.section	.nv.shared.triton_per_fused_add_embedding_mean_mul_pow_rsqrt_6,"aw",@nobits
	.sectionflags	@""
	.align	16


//--------------------- SYMBOLS --------------------------

	.type		__assertfail,@function
